	.headerflags	@"EF_CUDA_TEXMODE_UNIFIED EF_CUDA_64BIT_ADDRESS EF_CUDA_ACCELERATORS EF_CUDA_SM90 EF_CUDA_VIRTUAL_SM(EF_CUDA_SM90)"
	.elftype	@"ET_EXEC"


//--------------------- .nv.info                  --------------------------
	.section	.nv.info,"",@"SHT_CUDA_INFO"
	.align	4


	//----- nvinfo : EIATTR_REGCOUNT
	.align		4
        /*0000*/ 	.byte	0x04, 0x2f
        /*0002*/ 	.short	(.L_1 - .L_0)
	.align		4
.L_0:
        /*0004*/ 	.word	index@(triton_poi_fused__unsafe_index_add_mul_sub_117)
        /*0008*/ 	.word	0x00000010


	//----- nvinfo : EIATTR_MIN_STACK_SIZE
	.align		4
.L_1:
        /*000c*/ 	.byte	0x04, 0x12
        /*000e*/ 	.short	(.L_3 - .L_2)
	.align		4
.L_2:
        /*0010*/ 	.word	index@(triton_poi_fused__unsafe_index_add_mul_sub_117)
        /*0014*/ 	.word	0x00000000


	//----- nvinfo : EIATTR_FRAME_SIZE
	.align		4
.L_3:
        /*0018*/ 	.byte	0x04, 0x11
        /*001a*/ 	.short	(.L_5 - .L_4)
	.align		4
.L_4:
        /*001c*/ 	.word	index@(triton_poi_fused__unsafe_index_add_mul_sub_117)
        /*0020*/ 	.word	0x00000000


	//----- nvinfo : EIATTR_MIN_STACK_SIZE
	.align		4
.L_5:
        /*0024*/ 	.byte	0x04, 0x12
        /*0026*/ 	.short	(.L_7 - .L_6)
	.align		4
.L_6:
        /*0028*/ 	.word	index@(triton_poi_fused__unsafe_index_add_mul_sub_117)
        /*002c*/ 	.word	0x00000000
.L_7:


//--------------------- .nv.info.triton_poi_fused__unsafe_index_add_mul_sub_117 --------------------------
	.section	.nv.info.triton_poi_fused__unsafe_index_add_mul_sub_117,"",@"SHT_CUDA_INFO"
	.sectionflags	@""
	.align	4


	//----- nvinfo : EIATTR_CUDA_API_VERSION
	.align		4
        /*0000*/ 	.byte	0x04, 0x37
        /*0002*/ 	.short	(.L_9 - .L_8)
.L_8:
        /*0004*/ 	.word	0x0000007c


	//----- nvinfo : EIATTR_KPARAM_INFO
	.align		4
.L_9:
        /*0008*/ 	.byte	0x04, 0x17
        /*000a*/ 	.short	(.L_11 - .L_10)
.L_10:
        /*000c*/ 	.word	0x00000000
        /*0010*/ 	.short	0x0006
        /*0012*/ 	.short	0x0030
        /*0014*/ 	.byte	0x00, 0xf0, 0x11, 0x00


	//----- nvinfo : EIATTR_KPARAM_INFO
	.align		4
.L_11:
        /*0018*/ 	.byte	0x04, 0x17
        /*001a*/ 	.short	(.L_13 - .L_12)
.L_12:
        /*001c*/ 	.word	0x00000000
        /*0020*/ 	.short	0x0005
        /*0022*/ 	.short	0x0028
        /*0024*/ 	.byte	0x00, 0xf4, 0x21, 0x00


	//----- nvinfo : EIATTR_KPARAM_INFO
	.align		4
.L_13:
        /*0028*/ 	.byte	0x04, 0x17
        /*002a*/ 	.short	(.L_15 - .L_14)
.L_14:
        /*002c*/ 	.word	0x00000000
        /*0030*/ 	.short	0x0004
        /*0032*/ 	.short	0x0020
        /*0034*/ 	.byte	0x00, 0xf4, 0x21, 0x00


	//----- nvinfo : EIATTR_KPARAM_INFO
	.align		4
.L_15:
        /*0038*/ 	.byte	0x04, 0x17
        /*003a*/ 	.short	(.L_17 - .L_16)
.L_16:
        /*003c*/ 	.word	0x00000000
        /*0040*/ 	.short	0x0003
        /*0042*/ 	.short	0x0018
        /*0044*/ 	.byte	0x00, 0xf4, 0x21, 0x00


	//----- nvinfo : EIATTR_KPARAM_INFO
	.align		4
.L_17:
        /*0048*/ 	.byte	0x04, 0x17
        /*004a*/ 	.short	(.L_19 - .L_18)
.L_18:
        /*004c*/ 	.word	0x00000000
        /*0050*/ 	.short	0x0002
        /*0052*/ 	.short	0x0010
        /*0054*/ 	.byte	0x00, 0xf4, 0x21, 0x00


	//----- nvinfo : EIATTR_KPARAM_INFO
	.align		4
.L_19:
        /*0058*/ 	.byte	0x04, 0x17
        /*005a*/ 	.short	(.L_21 - .L_20)
.L_20:
        /*005c*/ 	.word	0x00000000
        /*0060*/ 	.short	0x0001
        /*0062*/ 	.short	0x0008
        /*0064*/ 	.byte	0x00, 0xf4, 0x21, 0x00


	//----- nvinfo : EIATTR_KPARAM_INFO
	.align		4
.L_21:
        /*0068*/ 	.byte	0x04, 0x17
        /*006a*/ 	.short	(.L_23 - .L_22)
.L_22:
        /*006c*/ 	.word	0x00000000
        /*0070*/ 	.short	0x0000
        /*0072*/ 	.short	0x0000
        /*0074*/ 	.byte	0x00, 0xf4, 0x21, 0x00


	//----- nvinfo : EIATTR_SPARSE_MMA_MASK
	.align		4
.L_23:
        /*0078*/ 	.byte	0x03, 0x50
        /*007a*/ 	.short	0x0000


	//----- nvinfo : EIATTR_MAXREG_COUNT
	.align		4
        /*007c*/ 	.byte	0x03, 0x1b
        /*007e*/ 	.short	0x00ff


	//----- nvinfo : EIATTR_EXIT_INSTR_OFFSETS
	.align		4
        /*0080*/ 	.byte	0x04, 0x1c
        /*0082*/ 	.short	(.L_25 - .L_24)


	//   ....[0]....
.L_24:
        /*0084*/ 	.word	0x000001c0


	//   ....[1]....
        /*0088*/ 	.word	0x000001e0


	//----- nvinfo : EIATTR_REQNTID
	.align		4
.L_25:
        /*008c*/ 	.byte	0x04, 0x10
        /*008e*/ 	.short	(.L_27 - .L_26)
.L_26:
        /*0090*/ 	.word	0x00000080
        /*0094*/ 	.word	0x00000001
        /*0098*/ 	.word	0x00000001


	//----- nvinfo : EIATTR_CBANK_PARAM_SIZE
	.align		4
.L_27:
        /*009c*/ 	.byte	0x03, 0x19
        /*009e*/ 	.short	0x0034


	//----- nvinfo : EIATTR_PARAM_CBANK
	.align		4
        /*00a0*/ 	.byte	0x04, 0x0a
        /*00a2*/ 	.short	(.L_29 - .L_28)
	.align		4
.L_28:
        /*00a4*/ 	.word	index@(.nv.constant0.triton_poi_fused__unsafe_index_add_mul_sub_117)
        /*00a8*/ 	.short	0x0210
        /*00aa*/ 	.short	0x0034


	//----- nvinfo : EIATTR_SW_WAR
	.align		4
.L_29:
        /*00ac*/ 	.byte	0x04, 0x36
        /*00ae*/ 	.short	(.L_31 - .L_30)
.L_30:
        /*00b0*/ 	.word	0x00000008
.L_31:


//--------------------- .nv.callgraph             --------------------------
	.section	.nv.callgraph,"",@"SHT_CUDA_CALLGRAPH"
	.align	4
	.sectionentsize	8
	.align		4
        /*0000*/ 	.word	0x00000000
	.align		4
        /*0004*/ 	.word	0xffffffff
	.align		4
        /*0008*/ 	.word	0x00000000
	.align		4
        /*000c*/ 	.word	0xfffffffe
	.align		4
        /*0010*/ 	.word	0x00000000
	.align		4
        /*0014*/ 	.word	0xfffffffd
	.align		4
        /*0018*/ 	.word	0x00000000
	.align		4
        /*001c*/ 	.word	0xfffffffc


//--------------------- .text.triton_poi_fused__unsafe_index_add_mul_sub_117 --------------------------
	.section	.text.triton_poi_fused__unsafe_index_add_mul_sub_117,"ax",@progbits
	.align	128
        .global         triton_poi_fused__unsafe_index_add_mul_sub_117
        .type           triton_poi_fused__unsafe_index_add_mul_sub_117,@function
        .size           triton_poi_fused__unsafe_index_add_mul_sub_117,(.L_x_1 - triton_poi_fused__unsafe_index_add_mul_sub_117)
        .other          triton_poi_fused__unsafe_index_add_mul_sub_117,@"STO_CUDA_ENTRY STV_DEFAULT"
triton_poi_fused__unsafe_index_add_mul_sub_117:
.text.triton_poi_fused__unsafe_index_add_mul_sub_117:
[----:B------:R-:W0:Y:S02]  /*0000*/  LDC R1, c[0x0][0x28] ;  /* 0x00000a00ff017b82 */ /* 0x000e240000000800 */
[----:B------:R-:W1:Y:S01]  /*0010*/  S2R R0, SR_TID.X ;  /* 0x0000000000007919 */ /* 0x000e620000002100 */
[----:B------:R-:W2:Y:S01]  /*0020*/  LDC.64 R4, c[0x0][0x220] ;  /* 0x00008800ff047b82 */ /* 0x000ea20000000a00 */
[----:B------:R-:W-:Y:S01]  /*0030*/  ULDC.64 UR4, c[0x0][0x208] ;  /* 0x0000820000047ab9 */ /* 0x000fe20000000a00 */
[----:B------:R-:W3:Y:S06]  /*0040*/  S2R R9, SR_CTAID.X ;  /* 0x0000000000097919 */ /* 0x000eec0000002500 */
[----:B------:R-:W4:Y:S01]  /*0050*/  LDC.64 R2, c[0x0][0x230] ;  /* 0x00008c00ff027b82 */ /* 0x000f220000000a00 */
[----:B-1----:R-:W-:-:S02]  /*0060*/  LOP3.LUT R0, R0, 0x7f, RZ, 0xc0, !PT ;  /* 0x0000007f00007812 */ /* 0x002fc400078ec0ff */
[--C-:B---3--:R-:W-:Y:S02]  /*0070*/  SHF.R.U32.HI R6, RZ, 0x18, R9.reuse ;  /* 0x00000018ff067819 */ /* 0x108fe40000011609 */
[----:B------:R-:W-:Y:S01]  /*0080*/  SHF.R.S32.HI R7, RZ, 0x18, R9 ;  /* 0x00000018ff077819 */ /* 0x000fe20000011409 */
[----:B------:R-:W-:Y:S01]  /*0090*/  IMAD R9, R9, 0x80, R0 ;  /* 0x0000008009097824 */ /* 0x000fe200078e0200 */
[----:B------:R-:W-:Y:S02]  /*00a0*/  SGXT.U32 R0, R6, 0x1 ;  /* 0x000000010600781a */ /* 0x000fe40000000000 */
[----:B------:R-:W-:Y:S02]  /*00b0*/  SGXT R6, R7, 0x1 ;  /* 0x000000010706781a */ /* 0x000fe40000000200 */
[C---:B------:R-:W-:Y:S01]  /*00c0*/  ISETP.GE.AND P0, PT, R9.reuse, 0x100, PT ;  /* 0x000001000900780c */ /* 0x040fe20003f06270 */
[----:B------:R-:W-:Y:S01]  /*00d0*/  IMAD.IADD R0, R9, 0x1, R0 ;  /* 0x0000000109007824 */ /* 0x000fe200078e0200 */
[----:B------:R-:W-:-:S04]  /*00e0*/  LEA.HI R6, R6, R9, RZ, 0x2 ;  /* 0x0000000906067211 */ /* 0x000fc800078f10ff */
[----:B------:R-:W-:Y:S02]  /*00f0*/  SHF.R.S32.HI R11, RZ, 0x2, R6 ;  /* 0x00000002ff0b7819 */ /* 0x000fe40000011406 */
[----:B------:R-:W-:-:S03]  /*0100*/  LOP3.LUT R0, R0, 0xfffffffe, RZ, 0xc0, !PT ;  /* 0xfffffffe00007812 */ /* 0x000fc600078ec0ff */
[----:B--2---:R-:W-:Y:S01]  /*0110*/  IMAD.WIDE R4, R11, 0x4, R4 ;  /* 0x000000040b047825 */ /* 0x004fe200078e0204 */
[----:B------:R-:W-:Y:S01]  /*0120*/  IADD3 R7, R9, -R0, RZ ;  /* 0x8000000009077210 */ /* 0x000fe20007ffe0ff */
[----:B------:R-:W-:Y:S02]  /*0130*/  HFMA2.MMA R11, -RZ, RZ, 0, 0 ;  /* 0x00000000ff0b7435 */ /* 0x000fe400000001ff */
[----:B------:R-:W-:Y:S02]  /*0140*/  IMAD.MOV.U32 R0, RZ, RZ, RZ ;  /* 0x000000ffff007224 */ /* 0x000fe400078e00ff */
[----:B----4-:R-:W-:Y:S02]  /*0150*/  IMAD.WIDE R2, R7, 0x4, R2 ;  /* 0x0000000407027825 */ /* 0x010fe400078e0202 */
[----:B------:R-:W1:Y:S02]  /*0160*/  LDC.64 R6, c[0x0][0x238] ;  /* 0x00008e00ff067b82 */ /* 0x000e640000000a00 */
[----:B------:R-:W2:Y:S04]  /*0170*/  @!P0 LDG.E.EL R0, desc[UR4][R4.64] ;  /* 0x0000000404008981 */ /* 0x000ea8000c2e1900 */
[----:B------:R-:W3:Y:S01]  /*0180*/  @!P0 LDG.E.EL R11, desc[UR4][R2.64] ;  /* 0x00000004020b8981 */ /* 0x000ee2000c2e1900 */
[----:B-1----:R-:W-:-:S04]  /*0190*/  IMAD.WIDE R6, R9, 0x4, R6 ;  /* 0x0000000409067825 */ /* 0x002fc800078e0206 */
[----:B--2---:R-:W-:-:S04]  /*01a0*/  FADD R13, R0, -R0 ;  /* 0x80000000000d7221 */ /* 0x004fc80000000000 */
[----:B---3--:R-:W-:Y:S01]  /*01b0*/  FFMA R11, R13, R11, R0 ;  /* 0x0000000b0d0b7223 */ /* 0x008fe20000000000 */
[----:B------:R-:W-:Y:S06]  /*01c0*/  @P0 EXIT ;  /* 0x000000000000094d */ /* 0x000fec0003800000 */
[----:B------:R-:W-:Y:S01]  /*01d0*/  STG.E desc[UR4][R6.64], R11 ;  /* 0x0000000b06007986 */ /* 0x000fe2000c101904 */
[----:B------:R-:W-:Y:S05]  /*01e0*/  EXIT ;  /* 0x000000000000794d */ /* 0x000fea0003800000 */
.L_x_0:
[----:B------:R-:W-:-:S00]  /*01f0*/  BRA `(.L_x_0) ;  /* 0xfffffffc00fc7947 */ /* 0x000fc0000383ffff */
[----:B------:R-:W-:-:S00]  /*0200*/  NOP ;  /* 0x0000000000007918 */ /* 0x000fc00000000000 */
[----:B------:R-:W-:-:S00]  /*0210*/  NOP ;  /* 0x0000000000007918 */ /* 0x000fc00000000000 */
[----:B------:R-:W-:-:S00]  /*0220*/  NOP ;  /* 0x0000000000007918 */ /* 0x000fc00000000000 */
[----:B------:R-:W-:-:S00]  /*0230*/  NOP ;  /* 0x0000000000007918 */ /* 0x000fc00000000000 */
[----:B------:R-:W-:-:S00]  /*0240*/  NOP ;  /* 0x0000000000007918 */ /* 0x000fc00000000000 */
[----:B------:R-:W-:-:S00]  /*0250*/  NOP ;  /* 0x0000000000007918 */ /* 0x000fc00000000000 */
[----:B------:R-:W-:-:S00]  /*0260*/  NOP ;  /* 0x0000000000007918 */ /* 0x000fc00000000000 */
[----:B------:R-:W-:-:S00]  /*0270*/  NOP ;  /* 0x0000000000007918 */ /* 0x000fc00000000000 */
.L_x_1:


//--------------------- .nv.constant0.triton_poi_fused__unsafe_index_add_mul_sub_117 --------------------------
	.section	.nv.constant0.triton_poi_fused__unsafe_index_add_mul_sub_117,"a",@progbits
	.sectionflags	@""
	.align	4
.nv.constant0.triton_poi_fused__unsafe_index_add_mul_sub_117:
	.zero		580
